//
// Generated by NVIDIA NVVM Compiler
//
// Compiler Build ID: CL-36424714
// Cuda compilation tools, release 13.0, V13.0.88
// Based on NVVM 20.0.0
//

.version 9.0
.target sm_100
.address_size 64

	// .globl	_Z32interleaved_addressing_reductionPiS_
.extern .shared .align 16 .b8 sdata[];

.visible .entry _Z32interleaved_addressing_reductionPiS_(
	.param .u64 .ptr .align 1 _Z32interleaved_addressing_reductionPiS__param_0,
	.param .u64 .ptr .align 1 _Z32interleaved_addressing_reductionPiS__param_1
)
{
	.reg .pred 	%p<5>;
	.reg .b32 	%r<21>;
	.reg .b64 	%rd<9>;

	ld.param.u64 	%rd2, [_Z32interleaved_addressing_reductionPiS__param_0];
	ld.param.u64 	%rd1, [_Z32interleaved_addressing_reductionPiS__param_1];
	cvta.to.global.u64 	%rd3, %rd2;
	mov.u32 	%r1, %tid.x;
	mov.u32 	%r2, %ctaid.x;
	mov.u32 	%r3, %ntid.x;
	mad.lo.s32 	%r7, %r2, %r3, %r1;
	mul.wide.u32 	%rd4, %r7, 4;
	add.s64 	%rd5, %rd3, %rd4;
	ld.global.u32 	%r8, [%rd5];
	shl.b32 	%r9, %r1, 2;
	mov.u32 	%r10, sdata;
	add.s32 	%r4, %r10, %r9;
	st.shared.u32 	[%r4], %r8;
	bar.sync 	0;
	setp.lt.u32 	%p1, %r3, 2;
	@%p1 bra 	$L__BB0_5;
	mov.b32 	%r20, 1;
$L__BB0_2:
	shl.b32 	%r6, %r20, 1;
	add.s32 	%r12, %r6, -1;
	and.b32  	%r13, %r12, %r1;
	setp.ne.s32 	%p2, %r13, 0;
	@%p2 bra 	$L__BB0_4;
	shl.b32 	%r14, %r20, 2;
	add.s32 	%r15, %r4, %r14;
	ld.shared.u32 	%r16, [%r15];
	ld.shared.u32 	%r17, [%r4];
	add.s32 	%r18, %r17, %r16;
	st.shared.u32 	[%r4], %r18;
$L__BB0_4:
	bar.sync 	0;
	setp.lt.u32 	%p3, %r6, %r3;
	mov.u32 	%r20, %r6;
	@%p3 bra 	$L__BB0_2;
$L__BB0_5:
	setp.ne.s32 	%p4, %r1, 0;
	@%p4 bra 	$L__BB0_7;
	ld.shared.u32 	%r19, [sdata];
	cvta.to.global.u64 	%rd6, %rd1;
	mul.wide.u32 	%rd7, %r2, 4;
	add.s64 	%rd8, %rd6, %rd7;
	st.global.u32 	[%rd8], %r19;
$L__BB0_7:
	ret;

}


// ===== COMPILED SASS (sm_100) =====

	.target	sm_100

	.elftype	@"ET_EXEC"


//--------------------- .note.nv.tkinfo           --------------------------
	.section	.note.nv.tkinfo,"",@"SHT_NOTE"
	.sectionflags	@"SHF_NOTE_NV_TKINFO"
	.tkinfo
        /*0018*/ 	.word	0x00000002
        /*0030*/ 	.string	""
        /*0030*/ 	.string	"ptxas"
        /*0030*/ 	.string	"Cuda compilation tools, release 13.0, V13.0.88"
        /*0030*/ 	.string	"Build cuda_13.0.r13.0/compiler.36424714_0"
        /*0030*/ 	.string	"-arch sm_100 -m 64 "



//--------------------- .note.nv.cuinfo           --------------------------
	.section	.note.nv.cuinfo,"",@"SHT_NOTE"
	.sectionflags	@"SHF_NOTE_NV_CUINFO"
        /*0018*/ 	.short	0x0002
        /*001a*/ 	.short	0x0064
        /*001c*/ 	.short	0x0082
	.zero		2


//--------------------- .nv.info                  --------------------------
	.section	.nv.info,"",@"SHT_CUDA_INFO"
	.align	4


	//----- nvinfo : EIATTR_REGCOUNT
	.align		4
        /*0000*/ 	.byte	0x04, 0x2f
        /*0002*/ 	.short	(.L_1 - .L_0)
	.align		4
.L_0:
        /*0004*/ 	.word	index@(_Z32interleaved_addressing_reductionPiS_)
        /*0008*/ 	.word	0x0000000b


	//----- nvinfo : EIATTR_FRAME_SIZE
	.align		4
.L_1:
        /*000c*/ 	.byte	0x04, 0x11
        /*000e*/ 	.short	(.L_3 - .L_2)
	.align		4
.L_2:
        /*0010*/ 	.word	index@(_Z32interleaved_addressing_reductionPiS_)
        /*0014*/ 	.word	0x00000000


	//----- nvinfo : EIATTR_MIN_STACK_SIZE
	.align		4
.L_3:
        /*0018*/ 	.byte	0x04, 0x12
        /*001a*/ 	.short	(.L_5 - .L_4)
	.align		4
.L_4:
        /*001c*/ 	.word	index@(_Z32interleaved_addressing_reductionPiS_)
        /*0020*/ 	.word	0x00000000
.L_5:


//--------------------- .nv.compat                --------------------------
	.section	.nv.compat,"",@"SHT_CUDA_COMPAT_INFO"
	.align	4
        /*0000*/ 	.byte	0x02, 0x09, 0x00, 0x00, 0x02, 0x02, 0x01, 0x00, 0x02, 0x05, 0x05, 0x00, 0x03, 0x07, 0x01, 0x01
        /*0010*/ 	.byte	0x02, 0x03, 0x00, 0x00, 0x02, 0x06, 0x01, 0x00, 0x04, 0x0b, 0x08, 0x00, 0x09, 0x00, 0x00, 0x00
        /*0020*/ 	.byte	0x00, 0x00, 0x00, 0x00


//--------------------- .nv.info._Z32interleaved_addressing_reductionPiS_ --------------------------
	.section	.nv.info._Z32interleaved_addressing_reductionPiS_,"",@"SHT_CUDA_INFO"
	.sectionflags	@""
	.align	4


	//----- nvinfo : EIATTR_CUDA_API_VERSION
	.align		4
        /*0000*/ 	.byte	0x04, 0x37
        /*0002*/ 	.short	(.L_7 - .L_6)
.L_6:
        /*0004*/ 	.word	0x00000082


	//----- nvinfo : EIATTR_KPARAM_INFO
	.align		4
.L_7:
        /*0008*/ 	.byte	0x04, 0x17
        /*000a*/ 	.short	(.L_9 - .L_8)
.L_8:
        /*000c*/ 	.word	0x00000000
        /*0010*/ 	.short	0x0001
        /*0012*/ 	.short	0x0008
        /*0014*/ 	.byte	0x00, 0xf5, 0x21, 0x00


	//----- nvinfo : EIATTR_KPARAM_INFO
	.align		4
.L_9:
        /*0018*/ 	.byte	0x04, 0x17
        /*001a*/ 	.short	(.L_11 - .L_10)
.L_10:
        /*001c*/ 	.word	0x00000000
        /*0020*/ 	.short	0x0000
        /*0022*/ 	.short	0x0000
        /*0024*/ 	.byte	0x00, 0xf5, 0x21, 0x00


	//----- nvinfo : EIATTR_SPARSE_MMA_MASK
	.align		4
.L_11:
        /*0028*/ 	.byte	0x03, 0x50
        /*002a*/ 	.short	0x0000


	//----- nvinfo : EIATTR_MAXREG_COUNT
	.align		4
        /*002c*/ 	.byte	0x03, 0x1b
        /*002e*/ 	.short	0x00ff


	//----- nvinfo : EIATTR_NUM_BARRIERS
	.align		4
        /*0030*/ 	.byte	0x02, 0x4c
        /*0032*/ 	.byte	0x01
	.zero		1


	//----- nvinfo : EIATTR_MERCURY_ISA_VERSION
	.align		4
        /*0034*/ 	.byte	0x03, 0x5f
        /*0036*/ 	.short	0x0101


	//----- nvinfo : EIATTR_VRC_CTA_INIT_COUNT
	.align		4
        /*0038*/ 	.byte	0x02, 0x4a
	.zero		1
	.zero		1


	//----- nvinfo : EIATTR_EXIT_INSTR_OFFSETS
	.align		4
        /*003c*/ 	.byte	0x04, 0x1c
        /*003e*/ 	.short	(.L_13 - .L_12)


	//   ....[0]....
.L_12:
        /*0040*/ 	.word	0x000001f0


	//   ....[1]....
        /*0044*/ 	.word	0x00000270


	//----- nvinfo : EIATTR_CBANK_PARAM_SIZE
	.align		4
.L_13:
        /*0048*/ 	.byte	0x03, 0x19
        /*004a*/ 	.short	0x0010


	//----- nvinfo : EIATTR_PARAM_CBANK
	.align		4
        /*004c*/ 	.byte	0x04, 0x0a
        /*004e*/ 	.short	(.L_15 - .L_14)
	.align		4
.L_14:
        /*0050*/ 	.word	index@(.nv.constant0._Z32interleaved_addressing_reductionPiS_)
        /*0054*/ 	.short	0x0380
        /*0056*/ 	.short	0x0010


	//----- nvinfo : EIATTR_SW_WAR
	.align		4
.L_15:
        /*0058*/ 	.byte	0x04, 0x36
        /*005a*/ 	.short	(.L_17 - .L_16)
.L_16:
        /*005c*/ 	.word	0x00000008
.L_17:


//--------------------- .nv.callgraph             --------------------------
	.section	.nv.callgraph,"",@"SHT_CUDA_CALLGRAPH"
	.align	4
	.sectionentsize	8
	.align		4
        /*0000*/ 	.word	0x00000000
	.align		4
        /*0004*/ 	.word	0xffffffff
	.align		4
        /*0008*/ 	.word	0x00000000
	.align		4
        /*000c*/ 	.word	0xfffffffe
	.align		4
        /*0010*/ 	.word	0x00000000
	.align		4
        /*0014*/ 	.word	0xfffffffd
	.align		4
        /*0018*/ 	.word	0x00000000
	.align		4
        /*001c*/ 	.word	0xfffffffc


//--------------------- .text._Z32interleaved_addressing_reductionPiS_ --------------------------
	.section	.text._Z32interleaved_addressing_reductionPiS_,"ax",@progbits
	.align	128
        .global         _Z32interleaved_addressing_reductionPiS_
        .type           _Z32interleaved_addressing_reductionPiS_,@function
        .size           _Z32interleaved_addressing_reductionPiS_,(.L_x_3 - _Z32interleaved_addressing_reductionPiS_)
        .other          _Z32interleaved_addressing_reductionPiS_,@"STO_CUDA_ENTRY STV_DEFAULT"
_Z32interleaved_addressing_reductionPiS_:
.text._Z32interleaved_addressing_reductionPiS_:
[----:B------:R-:W-:Y:S01]  /*0000*/  LDC R1, c[0x0][0x37c] ;  /* 0x0000df00ff017b82 */ /* 0x000fe20000000800 */
[----:B------:R-:W0:Y:S07]  /*0010*/  S2R R7, SR_TID.X ;  /* 0x0000000000077919 */ /* 0x000e2e0000002100 */
[----:B------:R-:W1:Y:S01]  /*0020*/  LDC.64 R2, c[0x0][0x380] ;  /* 0x0000e000ff027b82 */ /* 0x000e620000000a00 */
[----:B------:R-:W0:Y:S01]  /*0030*/  LDCU UR8, c[0x0][0x360] ;  /* 0x00006c00ff0877ac */ /* 0x000e220008000800 */
[----:B------:R-:W0:Y:S01]  /*0040*/  S2R R6, SR_CTAID.X ;  /* 0x0000000000067919 */ /* 0x000e220000002500 */
[----:B------:R-:W2:Y:S01]  /*0050*/  LDCU.64 UR6, c[0x0][0x358] ;  /* 0x00006b00ff0677ac */ /* 0x000ea20008000a00 */
[----:B0-----:R-:W-:-:S04]  /*0060*/  IMAD R5, R6, UR8, R7 ;  /* 0x0000000806057c24 */ /* 0x001fc8000f8e0207 */
[----:B-1----:R-:W-:-:S06]  /*0070*/  IMAD.WIDE.U32 R2, R5, 0x4, R2 ;  /* 0x0000000405027825 */ /* 0x002fcc00078e0002 */
[----:B--2---:R-:W2:Y:S01]  /*0080*/  LDG.E R2, desc[UR6][R2.64] ;  /* 0x0000000602027981 */ /* 0x004ea2000c1e1900 */
[----:B------:R-:W0:Y:S01]  /*0090*/  S2UR UR5, SR_CgaCtaId ;  /* 0x00000000000579c3 */ /* 0x000e220000008800 */
[----:B------:R-:W-:Y:S01]  /*00a0*/  UMOV UR4, 0x400 ;  /* 0x0000040000047882 */ /* 0x000fe20000000000 */
[----:B------:R-:W-:Y:S01]  /*00b0*/  UISETP.GE.U32.AND UP0, UPT, UR8, 0x2, UPT ;  /* 0x000000020800788c */ /* 0x000fe2000bf06070 */
[----:B------:R-:W-:Y:S01]  /*00c0*/  ISETP.NE.AND P0, PT, R7, RZ, PT ;  /* 0x000000ff0700720c */ /* 0x000fe20003f05270 */
[----:B0-----:R-:W-:-:S06]  /*00d0*/  ULEA UR4, UR5, UR4, 0x18 ;  /* 0x0000000405047291 */ /* 0x001fcc000f8ec0ff */
[----:B------:R-:W-:-:S05]  /*00e0*/  LEA R5, R7, UR4, 0x2 ;  /* 0x0000000407057c11 */ /* 0x000fca000f8e10ff */
[----:B--2---:R0:W-:Y:S01]  /*00f0*/  STS [R5], R2 ;  /* 0x0000000205007388 */ /* 0x0041e20000000800 */
[----:B------:R-:W-:Y:S06]  /*0100*/  BAR.SYNC.DEFER_BLOCKING 0x0 ;  /* 0x0000000000007b1d */ /* 0x000fec0000010000 */
[----:B------:R-:W-:Y:S05]  /*0110*/  BRA.U !UP0, `(.L_x_0) ;  /* 0x0000000108347547 */ /* 0x000fea000b800000 */
[----:B------:R-:W-:-:S07]  /*0120*/  IMAD.MOV.U32 R0, RZ, RZ, 0x1 ;  /* 0x00000001ff007424 */ /* 0x000fce00078e00ff */
.L_x_1:
[----:B------:R-:W-:-:S05]  /*0130*/  IMAD.SHL.U32 R8, R0, 0x2, RZ ;  /* 0x0000000200087824 */ /* 0x000fca00078e00ff */
[----:B0-----:R-:W-:-:S04]  /*0140*/  IADD3 R2, PT, PT, R8, -0x1, RZ ;  /* 0xffffffff08027810 */ /* 0x001fc80007ffe0ff */
[----:B------:R-:W-:-:S13]  /*0150*/  LOP3.LUT P1, RZ, R2, R7, RZ, 0xc0, !PT ;  /* 0x0000000702ff7212 */ /* 0x000fda000782c0ff */
[----:B------:R-:W-:Y:S01]  /*0160*/  @!P1 IMAD R2, R0, 0x4, R5 ;  /* 0x0000000400029824 */ /* 0x000fe200078e0205 */
[----:B------:R-:W-:Y:S01]  /*0170*/  @!P1 LDS R3, [R5] ;  /* 0x0000000005039984 */ /* 0x000fe20000000800 */
[----:B------:R-:W-:-:S04]  /*0180*/  MOV R0, R8 ;  /* 0x0000000800007202 */ /* 0x000fc80000000f00 */
[----:B------:R-:W0:Y:S02]  /*0190*/  @!P1 LDS R2, [R2] ;  /* 0x0000000002029984 */ /* 0x000e240000000800 */
[----:B0-----:R-:W-:-:S05]  /*01a0*/  @!P1 IADD3 R4, PT, PT, R2, R3, RZ ;  /* 0x0000000302049210 */ /* 0x001fca0007ffe0ff */
[----:B------:R1:W-:Y:S01]  /*01b0*/  @!P1 STS [R5], R4 ;  /* 0x0000000405009388 */ /* 0x0003e20000000800 */
[----:B------:R-:W-:Y:S01]  /*01c0*/  BAR.SYNC.DEFER_BLOCKING 0x0 ;  /* 0x0000000000007b1d */ /* 0x000fe20000010000 */
[----:B------:R-:W-:-:S13]  /*01d0*/  ISETP.GE.U32.AND P1, PT, R8, UR8, PT ;  /* 0x0000000808007c0c */ /* 0x000fda000bf26070 */
[----:B-1----:R-:W-:Y:S05]  /*01e0*/  @!P1 BRA `(.L_x_1) ;  /* 0xfffffffc00d09947 */ /* 0x002fea000383ffff */
.L_x_0:
[----:B------:R-:W-:Y:S05]  /*01f0*/  @P0 EXIT ;  /* 0x000000000000094d */ /* 0x000fea0003800000 */
[----:B------:R-:W1:Y:S01]  /*0200*/  S2UR UR5, SR_CgaCtaId ;  /* 0x00000000000579c3 */ /* 0x000e620000008800 */
[----:B------:R-:W-:-:S07]  /*0210*/  UMOV UR4, 0x400 ;  /* 0x0000040000047882 */ /* 0x000fce0000000000 */
[----:B0-----:R-:W0:Y:S01]  /*0220*/  LDC.64 R2, c[0x0][0x388] ;  /* 0x0000e200ff027b82 */ /* 0x001e220000000a00 */
[----:B-1----:R-:W-:Y:S01]  /*0230*/  ULEA UR4, UR5, UR4, 0x18 ;  /* 0x0000000405047291 */ /* 0x002fe2000f8ec0ff */
[----:B0-----:R-:W-:-:S08]  /*0240*/  IMAD.WIDE.U32 R2, R6, 0x4, R2 ;  /* 0x0000000406027825 */ /* 0x001fd000078e0002 */
[----:B------:R-:W0:Y:S04]  /*0250*/  LDS R5, [UR4] ;  /* 0x00000004ff057984 */ /* 0x000e280008000800 */
[----:B0-----:R-:W-:Y:S01]  /*0260*/  STG.E desc[UR6][R2.64], R5 ;  /* 0x0000000502007986 */ /* 0x001fe2000c101906 */
[----:B------:R-:W-:Y:S05]  /*0270*/  EXIT ;  /* 0x000000000000794d */ /* 0x000fea0003800000 */
.L_x_2:
[----:B------:R-:W-:-:S00]  /*0280*/  BRA `(.L_x_2) ;  /* 0xfffffffc00fc7947 */ /* 0x000fc0000383ffff */
[----:B------:R-:W-:-:S00]  /*0290*/  NOP ;  /* 0x0000000000007918 */ /* 0x000fc00000000000 */
        /* <DEDUP_REMOVED lines=14> */
.L_x_3:


//--------------------- .nv.shared._Z32interleaved_addressing_reductionPiS_ --------------------------
	.section	.nv.shared._Z32interleaved_addressing_reductionPiS_,"aw",@nobits
	.sectionflags	@""
	.align	16
	.zero		1024


//--------------------- .nv.shared.reserved.0     --------------------------
	.section	.nv.shared.reserved.0,"aw",@nobits
	.weak		__nv_reservedSMEM_offset_0_alias
	.size		__nv_reservedSMEM_offset_0_alias, 0, 64
	.other		__nv_reservedSMEM_offset_0_alias,@"STO_CUDA_RESERVED_SHARED STV_DEFAULT"
__nv_reservedSMEM_offset_0_alias:
	.zero		0
	.zero		64


//--------------------- .nv.constant0._Z32interleaved_addressing_reductionPiS_ --------------------------
	.section	.nv.constant0._Z32interleaved_addressing_reductionPiS_,"a",@progbits
	.sectionflags	@""
	.align	4
.nv.constant0._Z32interleaved_addressing_reductionPiS_:
	.zero		912


//--------------------- SYMBOLS --------------------------

	.type		.nv.reservedSmem.offset0,@object
	.size		.nv.reservedSmem.offset0,0x4
	.type		.nv.reservedSmem.cap,@object
	.size		.nv.reservedSmem.cap,0x4
